	.headerflags	@"EF_CUDA_TEXMODE_UNIFIED EF_CUDA_64BIT_ADDRESS EF_CUDA_ACCELERATORS EF_CUDA_SM90 EF_CUDA_VIRTUAL_SM(EF_CUDA_SM90)"
	.elftype	@"ET_EXEC"


//--------------------- .nv.info                  --------------------------
	.section	.nv.info,"",@"SHT_CUDA_INFO"
	.align	4


	//----- nvinfo : EIATTR_REGCOUNT
	.align		4
        /*0000*/ 	.byte	0x04, 0x2f
        /*0002*/ 	.short	(.L_1 - .L_0)
	.align		4
.L_0:
        /*0004*/ 	.word	index@(triton_poi_fused_cat_143)
        /*0008*/ 	.word	0x00000038


	//----- nvinfo : EIATTR_MIN_STACK_SIZE
	.align		4
.L_1:
        /*000c*/ 	.byte	0x04, 0x12
        /*000e*/ 	.short	(.L_3 - .L_2)
	.align		4
.L_2:
        /*0010*/ 	.word	index@(triton_poi_fused_cat_143)
        /*0014*/ 	.word	0x00000000


	//----- nvinfo : EIATTR_FRAME_SIZE
	.align		4
.L_3:
        /*0018*/ 	.byte	0x04, 0x11
        /*001a*/ 	.short	(.L_5 - .L_4)
	.align		4
.L_4:
        /*001c*/ 	.word	index@(triton_poi_fused_cat_143)
        /*0020*/ 	.word	0x00000000


	//----- nvinfo : EIATTR_MIN_STACK_SIZE
	.align		4
.L_5:
        /*0024*/ 	.byte	0x04, 0x12
        /*0026*/ 	.short	(.L_7 - .L_6)
	.align		4
.L_6:
        /*0028*/ 	.word	index@(triton_poi_fused_cat_143)
        /*002c*/ 	.word	0x00000000
.L_7:


//--------------------- .nv.info.triton_poi_fused_cat_143 --------------------------
	.section	.nv.info.triton_poi_fused_cat_143,"",@"SHT_CUDA_INFO"
	.sectionflags	@""
	.align	4


	//----- nvinfo : EIATTR_CUDA_API_VERSION
	.align		4
        /*0000*/ 	.byte	0x04, 0x37
        /*0002*/ 	.short	(.L_9 - .L_8)
.L_8:
        /*0004*/ 	.word	0x0000007c


	//----- nvinfo : EIATTR_KPARAM_INFO
	.align		4
.L_9:
        /*0008*/ 	.byte	0x04, 0x17
        /*000a*/ 	.short	(.L_11 - .L_10)
.L_10:
        /*000c*/ 	.word	0x00000000
        /*0010*/ 	.short	0x000d
        /*0012*/ 	.short	0x0068
        /*0014*/ 	.byte	0x00, 0xf0, 0x11, 0x00


	//----- nvinfo : EIATTR_KPARAM_INFO
	.align		4
.L_11:
        /*0018*/ 	.byte	0x04, 0x17
        /*001a*/ 	.short	(.L_13 - .L_12)
.L_12:
        /*001c*/ 	.word	0x00000000
        /*0020*/ 	.short	0x000c
        /*0022*/ 	.short	0x0060
        /*0024*/ 	.byte	0x00, 0xf4, 0x21, 0x00


	//----- nvinfo : EIATTR_KPARAM_INFO
	.align		4
.L_13:
        /*0028*/ 	.byte	0x04, 0x17
        /*002a*/ 	.short	(.L_15 - .L_14)
.L_14:
        /*002c*/ 	.word	0x00000000
        /*0030*/ 	.short	0x000b
        /*0032*/ 	.short	0x0058
        /*0034*/ 	.byte	0x00, 0xf4, 0x21, 0x00


	//----- nvinfo : EIATTR_KPARAM_INFO
	.align		4
.L_15:
        /*0038*/ 	.byte	0x04, 0x17
        /*003a*/ 	.short	(.L_17 - .L_16)
.L_16:
        /*003c*/ 	.word	0x00000000
        /*0040*/ 	.short	0x000a
        /*0042*/ 	.short	0x0050
        /*0044*/ 	.byte	0x00, 0xf4, 0x21, 0x00


	//----- nvinfo : EIATTR_KPARAM_INFO
	.align		4
.L_17:
        /*0048*/ 	.byte	0x04, 0x17
        /*004a*/ 	.short	(.L_19 - .L_18)
.L_18:
        /*004c*/ 	.word	0x00000000
        /*0050*/ 	.short	0x0009
        /*0052*/ 	.short	0x0048
        /*0054*/ 	.byte	0x00, 0xf4, 0x21, 0x00


	//----- nvinfo : EIATTR_KPARAM_INFO
	.align		4
.L_19:
        /*0058*/ 	.byte	0x04, 0x17
        /*005a*/ 	.short	(.L_21 - .L_20)
.L_20:
        /*005c*/ 	.word	0x00000000
        /*0060*/ 	.short	0x0008
        /*0062*/ 	.short	0x0040
        /*0064*/ 	.byte	0x00, 0xf4, 0x21, 0x00


	//----- nvinfo : EIATTR_KPARAM_INFO
	.align		4
.L_21:
        /*0068*/ 	.byte	0x04, 0x17
        /*006a*/ 	.short	(.L_23 - .L_22)
.L_22:
        /*006c*/ 	.word	0x00000000
        /*0070*/ 	.short	0x0007
        /*0072*/ 	.short	0x0038
        /*0074*/ 	.byte	0x00, 0xf4, 0x21, 0x00


	//----- nvinfo : EIATTR_KPARAM_INFO
	.align		4
.L_23:
        /*0078*/ 	.byte	0x04, 0x17
        /*007a*/ 	.short	(.L_25 - .L_24)
.L_24:
        /*007c*/ 	.word	0x00000000
        /*0080*/ 	.short	0x0006
        /*0082*/ 	.short	0x0030
        /*0084*/ 	.byte	0x00, 0xf4, 0x21, 0x00


	//----- nvinfo : EIATTR_KPARAM_INFO
	.align		4
.L_25:
        /*0088*/ 	.byte	0x04, 0x17
        /*008a*/ 	.short	(.L_27 - .L_26)
.L_26:
        /*008c*/ 	.word	0x00000000
        /*0090*/ 	.short	0x0005
        /*0092*/ 	.short	0x0028
        /*0094*/ 	.byte	0x00, 0xf4, 0x21, 0x00


	//----- nvinfo : EIATTR_KPARAM_INFO
	.align		4
.L_27:
        /*0098*/ 	.byte	0x04, 0x17
        /*009a*/ 	.short	(.L_29 - .L_28)
.L_28:
        /*009c*/ 	.word	0x00000000
        /*00a0*/ 	.short	0x0004
        /*00a2*/ 	.short	0x0020
        /*00a4*/ 	.byte	0x00, 0xf4, 0x21, 0x00


	//----- nvinfo : EIATTR_KPARAM_INFO
	.align		4
.L_29:
        /*00a8*/ 	.byte	0x04, 0x17
        /*00aa*/ 	.short	(.L_31 - .L_30)
.L_30:
        /*00ac*/ 	.word	0x00000000
        /*00b0*/ 	.short	0x0003
        /*00b2*/ 	.short	0x0018
        /*00b4*/ 	.byte	0x00, 0xf4, 0x21, 0x00


	//----- nvinfo : EIATTR_KPARAM_INFO
	.align		4
.L_31:
        /*00b8*/ 	.byte	0x04, 0x17
        /*00ba*/ 	.short	(.L_33 - .L_32)
.L_32:
        /*00bc*/ 	.word	0x00000000
        /*00c0*/ 	.short	0x0002
        /*00c2*/ 	.short	0x0010
        /*00c4*/ 	.byte	0x00, 0xf4, 0x21, 0x00


	//----- nvinfo : EIATTR_KPARAM_INFO
	.align		4
.L_33:
        /*00c8*/ 	.byte	0x04, 0x17
        /*00ca*/ 	.short	(.L_35 - .L_34)
.L_34:
        /*00cc*/ 	.word	0x00000000
        /*00d0*/ 	.short	0x0001
        /*00d2*/ 	.short	0x0008
        /*00d4*/ 	.byte	0x00, 0xf4, 0x21, 0x00


	//----- nvinfo : EIATTR_KPARAM_INFO
	.align		4
.L_35:
        /*00d8*/ 	.byte	0x04, 0x17
        /*00da*/ 	.short	(.L_37 - .L_36)
.L_36:
        /*00dc*/ 	.word	0x00000000
        /*00e0*/ 	.short	0x0000
        /*00e2*/ 	.short	0x0000
        /*00e4*/ 	.byte	0x00, 0xf4, 0x21, 0x00


	//----- nvinfo : EIATTR_SPARSE_MMA_MASK
	.align		4
.L_37:
        /*00e8*/ 	.byte	0x03, 0x50
        /*00ea*/ 	.short	0x0000


	//----- nvinfo : EIATTR_MAXREG_COUNT
	.align		4
        /*00ec*/ 	.byte	0x03, 0x1b
        /*00ee*/ 	.short	0x00ff


	//----- nvinfo : EIATTR_EXIT_INSTR_OFFSETS
	.align		4
        /*00f0*/ 	.byte	0x04, 0x1c
        /*00f2*/ 	.short	(.L_39 - .L_38)


	//   ....[0]....
.L_38:
        /*00f4*/ 	.word	0x00001360


	//----- nvinfo : EIATTR_REQNTID
	.align		4
.L_39:
        /*00f8*/ 	.byte	0x04, 0x10
        /*00fa*/ 	.short	(.L_41 - .L_40)
.L_40:
        /*00fc*/ 	.word	0x00000080
        /*0100*/ 	.word	0x00000001
        /*0104*/ 	.word	0x00000001


	//----- nvinfo : EIATTR_CBANK_PARAM_SIZE
	.align		4
.L_41:
        /*0108*/ 	.byte	0x03, 0x19
        /*010a*/ 	.short	0x006c


	//----- nvinfo : EIATTR_PARAM_CBANK
	.align		4
        /*010c*/ 	.byte	0x04, 0x0a
        /*010e*/ 	.short	(.L_43 - .L_42)
	.align		4
.L_42:
        /*0110*/ 	.word	index@(.nv.constant0.triton_poi_fused_cat_143)
        /*0114*/ 	.short	0x0210
        /*0116*/ 	.short	0x006c


	//----- nvinfo : EIATTR_SW_WAR
	.align		4
.L_43:
        /*0118*/ 	.byte	0x04, 0x36
        /*011a*/ 	.short	(.L_45 - .L_44)
.L_44:
        /*011c*/ 	.word	0x00000008
.L_45:


//--------------------- .nv.callgraph             --------------------------
	.section	.nv.callgraph,"",@"SHT_CUDA_CALLGRAPH"
	.align	4
	.sectionentsize	8
	.align		4
        /*0000*/ 	.word	0x00000000
	.align		4
        /*0004*/ 	.word	0xffffffff
	.align		4
        /*0008*/ 	.word	0x00000000
	.align		4
        /*000c*/ 	.word	0xfffffffe
	.align		4
        /*0010*/ 	.word	0x00000000
	.align		4
        /*0014*/ 	.word	0xfffffffd
	.align		4
        /*0018*/ 	.word	0x00000000
	.align		4
        /*001c*/ 	.word	0xfffffffc


//--------------------- .text.triton_poi_fused_cat_143 --------------------------
	.section	.text.triton_poi_fused_cat_143,"ax",@progbits
	.align	128
        .global         triton_poi_fused_cat_143
        .type           triton_poi_fused_cat_143,@function
        .size           triton_poi_fused_cat_143,(.L_x_1 - triton_poi_fused_cat_143)
        .other          triton_poi_fused_cat_143,@"STO_CUDA_ENTRY STV_DEFAULT"
triton_poi_fused_cat_143:
.text.triton_poi_fused_cat_143:
[----:B------:R-:W-:Y:S01]  /*0000*/  LDC R1, c[0x0][0x28] ;  /* 0x00000a00ff017b82 */ /* 0x000fe20000000800 */
[----:B------:R-:W1:Y:S07]  /*0010*/  S2R R0, SR_TID.X ;  /* 0x0000000000007919 */ /* 0x000e6e0000002100 */
[----:B------:R-:W2:Y:S01]  /*0020*/  LDC.64 R22, c[0x0][0x220] ;  /* 0x00008800ff167b82 */ /* 0x000ea20000000a00 */
[----:B------:R-:W-:Y:S01]  /*0030*/  ULDC.64 UR4, c[0x0][0x208] ;  /* 0x0000820000047ab9 */ /* 0x000fe20000000a00 */
[----:B------:R-:W3:Y:S06]  /*0040*/  S2R R3, SR_CTAID.X ;  /* 0x0000000000037919 */ /* 0x000eec0000002500 */
[----:B------:R-:W4:Y:S01]  /*0050*/  LDC.64 R40, c[0x0][0x238] ;  /* 0x00008e00ff287b82 */ /* 0x000f220000000a00 */
[----:B------:R-:W-:-:S02]  /*0060*/  CS2R R18, SRZ ;  /* 0x0000000000127805 */ /* 0x000fc4000001ff00 */
[----:B------:R-:W-:Y:S02]  /*0070*/  CS2R R20, SRZ ;  /* 0x0000000000147805 */ /* 0x000fe4000001ff00 */
[----:B------:R-:W-:Y:S02]  /*0080*/  CS2R R28, SRZ ;  /* 0x00000000001c7805 */ /* 0x000fe4000001ff00 */
[----:B------:R-:W-:Y:S01]  /*0090*/  CS2R R30, SRZ ;  /* 0x00000000001e7805 */ /* 0x000fe2000001ff00 */
[----:B------:R-:W5:Y:S08]  /*00a0*/  LDC.64 R48, c[0x0][0x248] ;  /* 0x00009200ff307b82 */ /* 0x000f700000000a00 */
[----:B------:R-:W2:Y:S01]  /*00b0*/  LDC.64 R52, c[0x0][0x240] ;  /* 0x00009000ff347b82 */ /* 0x000ea20000000a00 */
[----:B-1----:R-:W-:Y:S01]  /*00c0*/  IMAD.SHL.U32 R0, R0, 0x4, RZ ;  /* 0x0000000400007824 */ /* 0x002fe200078e00ff */
[----:B------:R-:W-:-:S02]  /*00d0*/  CS2R R36, SRZ ;  /* 0x0000000000247805 */ /* 0x000fc4000001ff00 */
[----:B------:R-:W-:-:S04]  /*00e0*/  CS2R R38, SRZ ;  /* 0x0000000000267805 */ /* 0x000fc8000001ff00 */
[----:B------:R-:W1:Y:S01]  /*00f0*/  LDC.64 R50, c[0x0][0x258] ;  /* 0x00009600ff327b82 */ /* 0x000e620000000a00 */
[----:B---3--:R-:W-:Y:S02]  /*0100*/  SHF.R.S32.HI R2, RZ, 0x15, R3 ;  /* 0x00000015ff027819 */ /* 0x008fe40000011403 */
[----:B------:R-:W-:Y:S02]  /*0110*/  LOP3.LUT R0, R0, 0x1fc, RZ, 0xc0, !PT ;  /* 0x000001fc00007812 */ /* 0x000fe400078ec0ff */
[----:B------:R-:W-:-:S03]  /*0120*/  SGXT R2, R2, 0x1 ;  /* 0x000000010202781a */ /* 0x000fc60000000200 */
[----:B------:R-:W-:-:S04]  /*0130*/  IMAD R3, R3, 0x400, R0 ;  /* 0x0000040003037824 */ /* 0x000fc800078e0200 */
[----:B------:R-:W-:Y:S01]  /*0140*/  IMAD.HI R6, R3, 0x2aaaaaab, RZ ;  /* 0x2aaaaaab03067827 */ /* 0x000fe200078e02ff */
[----:B------:R-:W-:-:S03]  /*0150*/  LEA.HI R4, R2, R3, RZ, 0xc ;  /* 0x0000000302047211 */ /* 0x000fc600078f60ff */
[C---:B------:R-:W-:Y:S01]  /*0160*/  VIADD R0, R3.reuse, 0x200 ;  /* 0x0000020003007836 */ /* 0x040fe20000000000 */
[----:B------:R-:W-:Y:S02]  /*0170*/  SHF.R.U32.HI R7, RZ, 0x1f, R6 ;  /* 0x0000001fff077819 */ /* 0x000fe40000011606 */
[----:B------:R-:W-:Y:S01]  /*0180*/  LOP3.LUT R10, R4, 0xfffff000, RZ, 0xc0, !PT ;  /* 0xfffff000040a7812 */ /* 0x000fe200078ec0ff */
[----:B------:R-:W-:Y:S01]  /*0190*/  IMAD.HI R12, R0, 0x2aaaaaab, RZ ;  /* 0x2aaaaaab000c7827 */ /* 0x000fe200078e02ff */
[----:B------:R-:W-:Y:S02]  /*01a0*/  LEA.HI R13, R6, R7, RZ, 0x14 ;  /* 0x00000007060d7211 */ /* 0x000fe400078fa0ff */
[----:B------:R-:W3:Y:S01]  /*01b0*/  LDC.64 R6, c[0x0][0x228] ;  /* 0x00008a00ff067b82 */ /* 0x000ee20000000a00 */
[----:B------:R-:W-:Y:S01]  /*01c0*/  LEA.HI R5, R2, R0, RZ, 0xc ;  /* 0x0000000002057211 */ /* 0x000fe200078f60ff */
[----:B------:R-:W-:Y:S01]  /*01d0*/  IMAD.IADD R10, R3, 0x1, -R10 ;  /* 0x00000001030a7824 */ /* 0x000fe200078e0a0a */
[----:B------:R-:W-:-:S02]  /*01e0*/  SHF.R.S32.HI R2, RZ, 0xc, R4 ;  /* 0x0000000cff027819 */ /* 0x000fc40000011404 */
[----:B------:R-:W-:Y:S02]  /*01f0*/  SHF.R.S32.HI R8, RZ, 0xc, R5 ;  /* 0x0000000cff087819 */ /* 0x000fe40000011405 */
[----:B------:R-:W-:Y:S01]  /*0200*/  LOP3.LUT R11, R5, 0xfffff000, RZ, 0xc0, !PT ;  /* 0xfffff000050b7812 */ /* 0x000fe200078ec0ff */
[----:B------:R-:W-:Y:S01]  /*0210*/  IMAD.HI R9, R2, 0x2aaaaaab, RZ ;  /* 0x2aaaaaab02097827 */ /* 0x000fe200078e02ff */
[----:B------:R-:W-:-:S03]  /*0220*/  SHF.R.U32.HI R15, RZ, 0x1f, R12 ;  /* 0x0000001fff0f7819 */ /* 0x000fc6000001160c */
[----:B------:R-:W-:Y:S01]  /*0230*/  IMAD.HI R4, R8, 0x2aaaaaab, RZ ;  /* 0x2aaaaaab08047827 */ /* 0x000fe200078e02ff */
[----:B------:R-:W-:Y:S02]  /*0240*/  LEA.HI R9, R9, R9, RZ, 0x1 ;  /* 0x0000000909097211 */ /* 0x000fe400078f08ff */
[----:B------:R-:W-:Y:S01]  /*0250*/  LEA.HI R17, R12, R15, RZ, 0x14 ;  /* 0x0000000f0c117211 */ /* 0x000fe200078fa0ff */
[----:B------:R-:W-:Y:S01]  /*0260*/  IMAD.IADD R0, R0, 0x1, -R11 ;  /* 0x0000000100007824 */ /* 0x000fe200078e0a0b */
[----:B------:R-:W-:Y:S01]  /*0270*/  LEA.HI R5, R4, R4, RZ, 0x1 ;  /* 0x0000000404057211 */ /* 0x000fe200078f08ff */
[----:B------:R-:W-:Y:S01]  /*0280*/  IMAD R4, R9, -0x6, R2 ;  /* 0xfffffffa09047824 */ /* 0x000fe200078e0202 */
[----:B------:R-:W-:Y:S01]  /*0290*/  CS2R R14, SRZ ;  /* 0x00000000000e7805 */ /* 0x000fe2000001ff00 */
[----:B------:R-:W-:Y:S01]  /*02a0*/  IMAD R2, R13, 0x1000, R10 ;  /* 0x000010000d027824 */ /* 0x000fe200078e020a */
[----:B------:R-:W-:Y:S01]  /*02b0*/  CS2R R12, SRZ ;  /* 0x00000000000c7805 */ /* 0x000fe2000001ff00 */
[----:B------:R-:W-:Y:S01]  /*02c0*/  IMAD R0, R17, 0x1000, R0 ;  /* 0x0000100011007824 */ /* 0x000fe200078e0200 */
[----:B------:R-:W-:Y:S01]  /*02d0*/  ISETP.NE.AND P2, PT, R4, 0x1, PT ;  /* 0x000000010400780c */ /* 0x000fe20003f45270 */
[----:B---3--:R-:W-:Y:S01]  /*02e0*/  IMAD.WIDE R26, R2, 0x4, R6 ;  /* 0x00000004021a7825 */ /* 0x008fe200078e0206 */
[----:B------:R-:W-:-:S03]  /*02f0*/  CS2R R10, SRZ ;  /* 0x00000000000a7805 */ /* 0x000fc6000001ff00 */
[----:B------:R-:W-:Y:S02]  /*0300*/  IMAD.WIDE R34, R0, 0x4, R6 ;  /* 0x0000000400227825 */ /* 0x000fe400078e0206 */
[----:B------:R-:W3:Y:S02]  /*0310*/  LDC.64 R6, c[0x0][0x230] ;  /* 0x00008c00ff067b82 */ /* 0x000ee40000000a00 */
[----:B------:R-:W-:Y:S01]  /*0320*/  IMAD R5, R5, -0x6, R8 ;  /* 0xfffffffa05057824 */ /* 0x000fe200078e0208 */
[----:B------:R-:W-:Y:S01]  /*0330*/  CS2R R8, SRZ ;  /* 0x0000000000087805 */ /* 0x000fe2000001ff00 */
[--C-:B--2---:R-:W-:Y:S02]  /*0340*/  IMAD.WIDE R24, R2, 0x4, R22.reuse ;  /* 0x0000000402187825 */ /* 0x104fe400078e0216 */
[----:B------:R2:W5:Y:S01]  /*0350*/  @!P2 LDG.E.EL.128 R12, desc[UR4][R26.64] ;  /* 0x000000041a0ca981 */ /* 0x000562000c2e1d00 */
[----:B------:R-:W-:Y:S02]  /*0360*/  ISETP.NE.AND P0, PT, R5, 0x1, PT ;  /* 0x000000010500780c */ /* 0x000fe40003f05270 */
[----:B------:R-:W-:Y:S01]  /*0370*/  CS2R R16, SRZ ;  /* 0x0000000000107805 */ /* 0x000fe2000001ff00 */
[----:B------:R-:W-:Y:S01]  /*0380*/  IMAD.WIDE R32, R0, 0x4, R22 ;  /* 0x0000000400207825 */ /* 0x000fe200078e0216 */
[----:B------:R1:W5:Y:S01]  /*0390*/  @!P2 LDG.E.EL.128 R8, desc[UR4][R24.64] ;  /* 0x000000041808a981 */ /* 0x000362000c2e1d00 */
[----:B------:R-:W-:-:S02]  /*03a0*/  ISETP.NE.AND P3, PT, R4, 0x2, PT ;  /* 0x000000020400780c */ /* 0x000fc40003f65270 */
[----:B------:R-:W-:Y:S01]  /*03b0*/  CS2R R22, SRZ ;  /* 0x0000000000167805 */ /* 0x000fe2000001ff00 */
[----:B----4-:R-:W-:Y:S01]  /*03c0*/  IMAD.WIDE R44, R2, 0x4, R40 ;  /* 0x00000004022c7825 */ /* 0x010fe200078e0228 */
[----:B--2---:R-:W-:-:S04]  /*03d0*/  CS2R R26, SRZ ;  /* 0x00000000001a7805 */ /* 0x004fc8000001ff00 */
[----:B------:R2:W4:Y:S01]  /*03e0*/  @!P0 LDG.E.EL.128 R16, desc[UR4][R32.64] ;  /* 0x0000000420108981 */ /* 0x000522000c2e1d00 */
[----:B01----:R-:W-:-:S03]  /*03f0*/  CS2R R24, SRZ ;  /* 0x0000000000187805 */ /* 0x003fc6000001ff00 */
[----:B------:R0:W4:Y:S01]  /*0400*/  @!P0 LDG.E.EL.128 R20, desc[UR4][R34.64] ;  /* 0x0000000422148981 */ /* 0x000122000c2e1d00 */
[----:B---3--:R-:W-:-:S03]  /*0410*/  IMAD.WIDE R42, R2, 0x4, R6 ;  /* 0x00000004022a7825 */ /* 0x008fc600078e0206 */
[----:B------:R-:W3:Y:S04]  /*0420*/  @!P3 LDG.E.EL.128 R28, desc[UR4][R44.64] ;  /* 0x000000042c1cb981 */ /* 0x000ee8000c2e1d00 */
[----:B------:R-:W3:Y:S01]  /*0430*/  @!P3 LDG.E.EL.128 R24, desc[UR4][R42.64] ;  /* 0x000000042a18b981 */ /* 0x000ee2000c2e1d00 */
[----:B------:R-:W-:Y:S02]  /*0440*/  ISETP.NE.AND P1, PT, R5, 0x2, PT ;  /* 0x000000020500780c */ /* 0x000fe40003f25270 */
[----:B--2---:R-:W-:Y:S02]  /*0450*/  CS2R R32, SRZ ;  /* 0x0000000000207805 */ /* 0x004fe4000001ff00 */
[----:B0-----:R-:W-:Y:S01]  /*0460*/  CS2R R34, SRZ ;  /* 0x0000000000227805 */ /* 0x001fe2000001ff00 */
[----:B------:R-:W-:Y:S01]  /*0470*/  IMAD.WIDE R6, R0, 0x4, R6 ;  /* 0x0000000400067825 */ /* 0x000fe200078e0206 */
[----:B------:R-:W-:-:S07]  /*0480*/  ISETP.NE.AND P4, PT, R4, 0x3, PT ;  /* 0x000000030400780c */ /* 0x000fce0003f85270 */
[----:B------:R5:W2:Y:S01]  /*0490*/  @!P1 LDG.E.EL.128 R32, desc[UR4][R6.64] ;  /* 0x0000000406209981 */ /* 0x000aa2000c2e1d00 */
[----:B------:R-:W-:-:S05]  /*04a0*/  IMAD.WIDE R40, R0, 0x4, R40 ;  /* 0x0000000400287825 */ /* 0x000fca00078e0228 */
[----:B------:R0:W2:Y:S01]  /*04b0*/  @!P1 LDG.E.EL.128 R36, desc[UR4][R40.64] ;  /* 0x0000000428249981 */ /* 0x0000a2000c2e1d00 */
[----:B-----5:R-:W-:Y:S02]  /*04c0*/  IMAD.WIDE R6, R2, 0x4, R48 ;  /* 0x0000000402067825 */ /* 0x020fe400078e0230 */
[----:B------:R-:W1:Y:S01]  /*04d0*/  LDC.64 R48, c[0x0][0x250] ;  /* 0x00009400ff307b82 */ /* 0x000e620000000a00 */
[----:B------:R-:W-:Y:S02]  /*04e0*/  ISETP.NE.AND P6, PT, R4, 0x4, PT ;  /* 0x000000040400780c */ /* 0x000fe40003fc5270 */
[----:B------:R-:W-:Y:S02]  /*04f0*/  SEL R43, R12, RZ, !P2 ;  /* 0x000000ff0c2b7207 */ /* 0x000fe40005000000 */
[----:B------:R-:W-:Y:S02]  /*0500*/  SEL R12, R13, RZ, !P2 ;  /* 0x000000ff0d0c7207 */ /* 0x000fe40005000000 */
[----:B------:R-:W-:-:S02]  /*0510*/  SEL R13, R14, RZ, !P2 ;  /* 0x000000ff0e0d7207 */ /* 0x000fc40005000000 */
[----:B------:R-:W-:Y:S02]  /*0520*/  SEL R8, R8, RZ, !P2 ;  /* 0x000000ff08087207 */ /* 0x000fe40005000000 */
[----:B------:R-:W-:Y:S02]  /*0530*/  SEL R9, R9, RZ, !P2 ;  /* 0x000000ff09097207 */ /* 0x000fe40005000000 */
[----:B------:R-:W-:Y:S02]  /*0540*/  SEL R10, R10, RZ, !P2 ;  /* 0x000000ff0a0a7207 */ /* 0x000fe40005000000 */
[----:B------:R-:W-:Y:S02]  /*0550*/  SEL R11, R11, RZ, !P2 ;  /* 0x000000ff0b0b7207 */ /* 0x000fe40005000000 */
[----:B------:R-:W-:Y:S01]  /*0560*/  SEL R14, R15, RZ, !P2 ;  /* 0x000000ff0f0e7207 */ /* 0x000fe20005000000 */
[----:B------:R-:W-:Y:S01]  /*0570*/  FADD R46, R8, R43 ;  /* 0x0000002b082e7221 */ /* 0x000fe20000000000 */
[----:B------:R-:W-:Y:S01]  /*0580*/  FADD R45, R9, R12 ;  /* 0x0000000c092d7221 */ /* 0x000fe20000000000 */
[----:B------:R-:W-:Y:S01]  /*0590*/  FADD R44, R10, R13 ;  /* 0x0000000d0a2c7221 */ /* 0x000fe20000000000 */
[----:B----4-:R-:W-:Y:S01]  /*05a0*/  SEL R43, R16, RZ, !P0 ;  /* 0x000000ff102b7207 */ /* 0x010fe20004000000 */
[----:B------:R-:W-:Y:S01]  /*05b0*/  FADD R47, R11, R14 ;  /* 0x0000000e0b2f7221 */ /* 0x000fe20000000000 */
[----:B------:R-:W-:-:S02]  /*05c0*/  SEL R42, R17, RZ, !P0 ;  /* 0x000000ff112a7207 */ /* 0x000fc40004000000 */
[----:B------:R-:W-:Y:S02]  /*05d0*/  CS2R R8, SRZ ;  /* 0x0000000000087805 */ /* 0x000fe4000001ff00 */
[----:B------:R-:W-:Y:S02]  /*05e0*/  CS2R R10, SRZ ;  /* 0x00000000000a7805 */ /* 0x000fe4000001ff00 */
[----:B------:R-:W-:Y:S01]  /*05f0*/  SEL R19, R19, RZ, !P0 ;  /* 0x000000ff13137207 */ /* 0x000fe20004000000 */
[----:B------:R-:W-:Y:S01]  /*0600*/  IMAD.WIDE R16, R2, 0x4, R52 ;  /* 0x0000000402107825 */ /* 0x000fe200078e0234 */
[----:B0-----:R-:W-:Y:S02]  /*0610*/  SEL R40, R23, RZ, !P0 ;  /* 0x000000ff17287207 */ /* 0x001fe40004000000 */
[----:B------:R-:W-:Y:S02]  /*0620*/  CS2R R12, SRZ ;  /* 0x00000000000c7805 */ /* 0x000fe4000001ff00 */
[----:B------:R-:W-:-:S02]  /*0630*/  CS2R R14, SRZ ;  /* 0x00000000000e7805 */ /* 0x000fc4000001ff00 */
[----:B------:R-:W-:Y:S01]  /*0640*/  SEL R41, R18, RZ, !P0 ;  /* 0x000000ff12297207 */ /* 0x000fe20004000000 */
[----:B------:R0:W4:Y:S01]  /*0650*/  @!P4 LDG.E.EL.128 R8, desc[UR4][R16.64] ;  /* 0x000000041008c981 */ /* 0x000122000c2e1d00 */
[----:B------:R-:W-:Y:S01]  /*0660*/  FADD R40, R19, R40 ;  /* 0x0000002813287221 */ /* 0x000fe20000000000 */
[----:B---3--:R-:W-:Y:S02]  /*0670*/  SEL R24, R24, RZ, !P3 ;  /* 0x000000ff18187207 */ /* 0x008fe40005800000 */
[----:B------:R-:W-:Y:S01]  /*0680*/  SEL R25, R25, RZ, !P3 ;  /* 0x000000ff19197207 */ /* 0x000fe20005800000 */
[----:B------:R3:W5:Y:S01]  /*0690*/  @!P4 LDG.E.EL.128 R12, desc[UR4][R6.64] ;  /* 0x00000004060cc981 */ /* 0x000762000c2e1d00 */
[----:B------:R-:W-:Y:S02]  /*06a0*/  SEL R19, R28, RZ, !P3 ;  /* 0x000000ff1c137207 */ /* 0x000fe40005800000 */
[----:B------:R-:W-:Y:S02]  /*06b0*/  SEL R18, R29, RZ, !P3 ;  /* 0x000000ff1d127207 */ /* 0x000fe40005800000 */
[----:B------:R-:W-:-:S02]  /*06c0*/  SEL R27, R27, RZ, !P3 ;  /* 0x000000ff1b1b7207 */ /* 0x000fc40005800000 */
[----:B0-----:R-:W-:Y:S02]  /*06d0*/  SEL R16, R31, RZ, !P3 ;  /* 0x000000ff1f107207 */ /* 0x001fe40005800000 */
[----:B------:R-:W-:Y:S02]  /*06e0*/  SEL R20, R20, RZ, !P0 ;  /* 0x000000ff14147207 */ /* 0x000fe40004000000 */
[----:B------:R-:W-:Y:S01]  /*06f0*/  SEL R21, R21, RZ, !P0 ;  /* 0x000000ff15157207 */ /* 0x000fe20004000000 */
[----:B------:R-:W-:Y:S01]  /*0700*/  FADD R31, R24, R19 ;  /* 0x00000013181f7221 */ /* 0x000fe20000000000 */
[----:B------:R-:W-:Y:S01]  /*0710*/  SEL R29, R30, RZ, !P3 ;  /* 0x000000ff1e1d7207 */ /* 0x000fe20005800000 */
[----:B------:R-:W-:Y:S01]  /*0720*/  FADD R30, R25, R18 ;  /* 0x00000012191e7221 */ /* 0x000fe20000000000 */
[----:B---3--:R-:W-:Y:S01]  /*0730*/  FADD R6, R27, R16 ;  /* 0x000000101b067221 */ /* 0x008fe20000000000 */
[----:B------:R-:W-:Y:S01]  /*0740*/  FADD R43, R43, R20 ;  /* 0x000000142b2b7221 */ /* 0x000fe20000000000 */
[----:B------:R-:W-:Y:S01]  /*0750*/  FADD R42, R42, R21 ;  /* 0x000000152a2a7221 */ /* 0x000fe20000000000 */
[----:B------:R-:W-:-:S02]  /*0760*/  CS2R R16, SRZ ;  /* 0x0000000000107805 */ /* 0x000fc4000001ff00 */
[----:B------:R-:W-:Y:S02]  /*0770*/  CS2R R18, SRZ ;  /* 0x0000000000127805 */ /* 0x000fe4000001ff00 */
[----:B------:R-:W-:Y:S01]  /*0780*/  SEL R22, R22, RZ, !P0 ;  /* 0x000000ff16167207 */ /* 0x000fe20004000000 */
[----:B-1----:R-:W-:-:S04]  /*0790*/  IMAD.WIDE R20, R2, 0x4, R48 ;  /* 0x0000000402147825 */ /* 0x002fc800078e0230 */
[----:B------:R-:W-:Y:S01]  /*07a0*/  FADD R41, R41, R22 ;  /* 0x0000001629297221 */ /* 0x000fe20000000000 */
[----:B------:R0:W3:Y:S01]  /*07b0*/  @!P6 LDG.E.EL.128 R16, desc[UR4][R20.64] ;  /* 0x000000041410e981 */ /* 0x0000e2000c2e1d00 */
[----:B------:R-:W-:Y:S01]  /*07c0*/  CS2R R22, SRZ ;  /* 0x0000000000167805 */ /* 0x000fe2000001ff00 */
[----:B------:R-:W-:Y:S01]  /*07d0*/  IMAD.WIDE R24, R2, 0x4, R50 ;  /* 0x0000000402187825 */ /* 0x000fe200078e0232 */
[----:B0-----:R-:W-:-:S06]  /*07e0*/  CS2R R20, SRZ ;  /* 0x0000000000147805 */ /* 0x001fcc000001ff00 */
[----:B------:R0:W3:Y:S01]  /*07f0*/  @!P6 LDG.E.EL.128 R20, desc[UR4][R24.64] ;  /* 0x000000041814e981 */ /* 0x0000e2000c2e1d00 */
[----:B------:R-:W-:Y:S02]  /*0800*/  SEL R26, R26, RZ, !P3 ;  /* 0x000000ff1a1a7207 */ /* 0x000fe40005800000 */
[----:B--2---:R-:W-:Y:S02]  /*0810*/  SEL R28, R33, RZ, !P1 ;  /* 0x000000ff211c7207 */ /* 0x004fe40004800000 */
[----:B------:R-:W-:Y:S01]  /*0820*/  SEL R37, R37, RZ, !P1 ;  /* 0x000000ff25257207 */ /* 0x000fe20004800000 */
[----:B------:R-:W-:Y:S01]  /*0830*/  FADD R29, R26, R29 ;  /* 0x0000001d1a1d7221 */ /* 0x000fe20000000000 */
[----:B------:R-:W-:Y:S02]  /*0840*/  SEL R34, R34, RZ, !P1 ;  /* 0x000000ff22227207 */ /* 0x000fe40004800000 */
[----:B------:R-:W-:Y:S02]  /*0850*/  SEL R35, R35, RZ, !P1 ;  /* 0x000000ff23237207 */ /* 0x000fe40004800000 */
[----:B------:R-:W-:-:S02]  /*0860*/  SEL R27, R38, RZ, !P1 ;  /* 0x000000ff261b7207 */ /* 0x000fc40004800000 */
[----:B------:R-:W-:Y:S01]  /*0870*/  SEL R26, R39, RZ, !P1 ;  /* 0x000000ff271a7207 */ /* 0x000fe20004800000 */
[----:B------:R-:W-:Y:S01]  /*0880*/  FADD R28, R28, R37 ;  /* 0x000000251c1c7221 */ /* 0x000fe20000000000 */
[----:B------:R-:W-:Y:S01]  /*0890*/  SEL R7, R32, RZ, !P1 ;  /* 0x000000ff20077207 */ /* 0x000fe20004800000 */
[----:B------:R-:W1:Y:S01]  /*08a0*/  LDC.64 R38, c[0x0][0x260] ;  /* 0x00009800ff267b82 */ /* 0x000e620000000a00 */
[----:B------:R-:W-:-:S05]  /*08b0*/  SEL R36, R36, RZ, !P1 ;  /* 0x000000ff24247207 */ /* 0x000fca0004800000 */
[----:B------:R-:W-:Y:S01]  /*08c0*/  FADD R7, R7, R36 ;  /* 0x0000002407077221 */ /* 0x000fe20000000000 */
[----:B------:R-:W-:Y:S02]  /*08d0*/  ISETP.GT.AND P5, PT, R4, 0x4, PT ;  /* 0x000000040400780c */ /* 0x000fe40003fa4270 */
[----:B0-----:R-:W-:Y:S02]  /*08e0*/  CS2R R24, SRZ ;  /* 0x0000000000187805 */ /* 0x001fe4000001ff00 */
[----:B----4-:R-:W-:Y:S01]  /*08f0*/  SEL R37, R8, RZ, !P4 ;  /* 0x000000ff08257207 */ /* 0x010fe20006000000 */
[----:B------:R-:W-:Y:S01]  /*0900*/  FADD R8, R35, R26 ;  /* 0x0000001a23087221 */ /* 0x000fe20000000000 */
[----:B-----5:R-:W-:Y:S01]  /*0910*/  SEL R32, R12, RZ, !P4 ;  /* 0x000000ff0c207207 */ /* 0x020fe20006000000 */
[----:B------:R-:W-:Y:S02]  /*0920*/  FADD R12, R34, R27 ;  /* 0x0000001b220c7221 */ /* 0x000fe40000000000 */
[----:B------:R-:W0:Y:S01]  /*0930*/  LDC.64 R34, c[0x0][0x268] ;  /* 0x00009a00ff227b82 */ /* 0x000e220000000a00 */
[----:B------:R-:W-:-:S02]  /*0940*/  SEL R36, R13, RZ, !P4 ;  /* 0x000000ff0d247207 */ /* 0x000fc40006000000 */
[----:B------:R-:W-:Y:S02]  /*0950*/  SEL R9, R9, RZ, !P4 ;  /* 0x000000ff09097207 */ /* 0x000fe40006000000 */
[----:B------:R-:W-:Y:S02]  /*0960*/  SEL R10, R10, RZ, !P4 ;  /* 0x000000ff0a0a7207 */ /* 0x000fe40006000000 */
[----:B------:R-:W-:Y:S01]  /*0970*/  SEL R13, R14, RZ, !P4 ;  /* 0x000000ff0e0d7207 */ /* 0x000fe20006000000 */
[----:B------:R-:W-:Y:S01]  /*0980*/  FADD R36, R9, R36 ;  /* 0x0000002409247221 */ /* 0x000fe20000000000 */
[----:B------:R-:W-:-:S03]  /*0990*/  SEL R9, R11, RZ, !P4 ;  /* 0x000000ff0b097207 */ /* 0x000fc60006000000 */
[----:B------:R-:W-:Y:S01]  /*09a0*/  FADD R13, R10, R13 ;  /* 0x0000000d0a0d7221 */ /* 0x000fe20000000000 */
[----:B------:R-:W-:-:S05]  /*09b0*/  SEL R10, R15, RZ, !P4 ;  /* 0x000000ff0f0a7207 */ /* 0x000fca0006000000 */
[----:B------:R-:W-:Y:S01]  /*09c0*/  FADD R9, R9, R10 ;  /* 0x0000000a09097221 */ /* 0x000fe20000000000 */
[----:B---3--:R-:W-:Y:S02]  /*09d0*/  SEL R16, R16, RZ, !P6 ;  /* 0x000000ff10107207 */ /* 0x008fe40007000000 */
[----:B------:R-:W-:Y:S02]  /*09e0*/  SEL R17, R17, RZ, !P6 ;  /* 0x000000ff11117207 */ /* 0x000fe40007000000 */
[----:B------:R-:W-:Y:S02]  /*09f0*/  SEL R18, R18, RZ, !P6 ;  /* 0x000000ff12127207 */ /* 0x000fe40007000000 */
[----:B------:R-:W-:Y:S02]  /*0a00*/  SEL R19, R19, RZ, !P6 ;  /* 0x000000ff13137207 */ /* 0x000fe40007000000 */
[----:B------:R-:W-:Y:S02]  /*0a10*/  SEL R11, R20, RZ, !P6 ;  /* 0x000000ff140b7207 */ /* 0x000fe40007000000 */
[----:B------:R-:W-:-:S03]  /*0a20*/  SEL R14, R21, RZ, !P6 ;  /* 0x000000ff150e7207 */ /* 0x000fc60007000000 */
[----:B------:R-:W-:Y:S01]  /*0a30*/  FADD R10, R16, R11 ;  /* 0x0000000b100a7221 */ /* 0x000fe20000000000 */
[----:B------:R-:W-:Y:S02]  /*0a40*/  SEL R11, R22, RZ, !P6 ;  /* 0x000000ff160b7207 */ /* 0x000fe40007000000 */
[----:B------:R-:W-:Y:S01]  /*0a50*/  SEL R16, R23, RZ, !P6 ;  /* 0x000000ff17107207 */ /* 0x000fe20007000000 */
[----:B------:R-:W-:Y:S02]  /*0a60*/  FADD R15, R17, R14 ;  /* 0x0000000e110f7221 */ /* 0x000fe40000000000 */
[----:B------:R-:W-:Y:S01]  /*0a70*/  FADD R14, R18, R11 ;  /* 0x0000000b120e7221 */ /* 0x000fe20000000000 */
[----:B------:R-:W-:Y:S01]  /*0a80*/  FADD R37, R37, R32 ;  /* 0x0000002025257221 */ /* 0x000fe20000000000 */
[----:B------:R-:W-:Y:S01]  /*0a90*/  FADD R11, R19, R16 ;  /* 0x00000010130b7221 */ /* 0x000fe20000000000 */
[----:B------:R-:W-:Y:S02]  /*0aa0*/  CS2R R26, SRZ ;  /* 0x00000000001a7805 */ /* 0x000fe4000001ff00 */
[----:B------:R-:W-:-:S02]  /*0ab0*/  CS2R R16, SRZ ;  /* 0x0000000000107805 */ /* 0x000fc4000001ff00 */
[----:B------:R-:W-:Y:S01]  /*0ac0*/  CS2R R18, SRZ ;  /* 0x0000000000127805 */ /* 0x000fe2000001ff00 */
[----:B-1----:R-:W-:-:S04]  /*0ad0*/  IMAD.WIDE R32, R2, 0x4, R38 ;  /* 0x0000000402207825 */ /* 0x002fc800078e0226 */
[----:B0-----:R-:W-:Y:S01]  /*0ae0*/  IMAD.WIDE R20, R2, 0x4, R34 ;  /* 0x0000000402147825 */ /* 0x001fe200078e0222 */
[----:B------:R-:W2:Y:S04]  /*0af0*/  @P5 LDG.E.EL.128 R24, desc[UR4][R32.64] ;  /* 0x0000000420185981 */ /* 0x000ea8000c2e1d00 */
[----:B------:R0:W3:Y:S02]  /*0b00*/  @P5 LDG.E.EL.128 R16, desc[UR4][R20.64] ;  /* 0x0000000414105981 */ /* 0x0000e4000c2e1d00 */
[----:B0-----:R-:W-:Y:S02]  /*0b10*/  IMAD.WIDE R20, R0, 0x4, R48 ;  /* 0x0000000400147825 */ /* 0x001fe400078e0230 */
[----:B------:R-:W0:Y:S01]  /*0b20*/  LDC.64 R48, c[0x0][0x248] ;  /* 0x00009200ff307b82 */ /* 0x000e220000000a00 */
[----:B--2---:R-:W-:-:S02]  /*0b30*/  SEL R24, R24, RZ, P5 ;  /* 0x000000ff18187207 */ /* 0x004fc40002800000 */
[----:B---3--:R-:W-:Y:S02]  /*0b40*/  SEL R23, R16, RZ, P5 ;  /* 0x000000ff10177207 */ /* 0x008fe40002800000 */
[----:B------:R-:W-:Y:S02]  /*0b50*/  SEL R25, R25, RZ, P5 ;  /* 0x000000ff19197207 */ /* 0x000fe40002800000 */
[----:B------:R-:W-:Y:S01]  /*0b60*/  SEL R26, R26, RZ, P5 ;  /* 0x000000ff1a1a7207 */ /* 0x000fe20002800000 */
[----:B------:R-:W-:Y:S01]  /*0b70*/  FADD R16, R24, R23 ;  /* 0x0000001718107221 */ /* 0x000fe20000000000 */
[----:B------:R-:W-:Y:S02]  /*0b80*/  SEL R27, R27, RZ, P5 ;  /* 0x000000ff1b1b7207 */ /* 0x000fe40002800000 */
[----:B------:R-:W-:Y:S02]  /*0b90*/  SEL R22, R17, RZ, P5 ;  /* 0x000000ff11167207 */ /* 0x000fe40002800000 */
[----:B------:R-:W-:-:S02]  /*0ba0*/  SEL R23, R18, RZ, P5 ;  /* 0x000000ff12177207 */ /* 0x000fc40002800000 */
[----:B------:R-:W-:Y:S01]  /*0bb0*/  SEL R24, R19, RZ, P5 ;  /* 0x000000ff13187207 */ /* 0x000fe20002800000 */
[----:B------:R-:W-:Y:S02]  /*0bc0*/  FADD R17, R25, R22 ;  /* 0x0000001619117221 */ /* 0x000fe40000000000 */
[----:B------:R-:W-:Y:S02]  /*0bd0*/  FADD R18, R26, R23 ;  /* 0x000000171a127221 */ /* 0x000fe40000000000 */
[----:B------:R-:W-:Y:S01]  /*0be0*/  FADD R19, R27, R24 ;  /* 0x000000181b137221 */ /* 0x000fe20000000000 */
[----:B------:R-:W-:Y:S02]  /*0bf0*/  @P6 FSEL R10, R16, RZ, P5 ;  /* 0x000000ff100a6208 */ /* 0x000fe40002800000 */
[----:B------:R-:W-:Y:S02]  /*0c00*/  @P6 FSEL R15, R17, RZ, P5 ;  /* 0x000000ff110f6208 */ /* 0x000fe40002800000 */
[----:B------:R-:W-:-:S02]  /*0c10*/  @P6 FSEL R14, R18, RZ, P5 ;  /* 0x000000ff120e6208 */ /* 0x000fc40002800000 */
[----:B------:R-:W-:Y:S02]  /*0c20*/  @P6 FSEL R11, R19, RZ, P5 ;  /* 0x000000ff130b6208 */ /* 0x000fe40002800000 */
[----:B------:R-:W-:Y:S02]  /*0c30*/  ISETP.NE.AND P6, PT, R5, 0x4, PT ;  /* 0x000000040500780c */ /* 0x000fe40003fc5270 */
[----:B------:R-:W-:Y:S02]  /*0c40*/  CS2R R16, SRZ ;  /* 0x0000000000107805 */ /* 0x000fe4000001ff00 */
[----:B------:R-:W-:Y:S02]  /*0c50*/  CS2R R18, SRZ ;  /* 0x0000000000127805 */ /* 0x000fe4000001ff00 */
[----:B------:R-:W-:Y:S01]  /*0c60*/  CS2R R22, SRZ ;  /* 0x0000000000167805 */ /* 0x000fe2000001ff00 */
[----:B------:R-:W-:-:S06]  /*0c70*/  IMAD.WIDE R24, R0, 0x4, R50 ;  /* 0x0000000400187825 */ /* 0x000fcc00078e0232 */
[----:B------:R1:W2:Y:S02]  /*0c80*/  @!P6 LDG.E.EL.128 R16, desc[UR4][R20.64] ;  /* 0x000000041410e981 */ /* 0x0002a4000c2e1d00 */
[----:B-1----:R-:W-:-:S06]  /*0c90*/  CS2R R20, SRZ ;  /* 0x0000000000147805 */ /* 0x002fcc000001ff00 */
[----:B------:R-:W3:Y:S01]  /*0ca0*/  @!P6 LDG.E.EL.128 R20, desc[UR4][R24.64] ;  /* 0x000000041814e981 */ /* 0x000ee2000c2e1d00 */
[----:B------:R-:W-:Y:S02]  /*0cb0*/  ISETP.GT.AND P5, PT, R5, 0x4, PT ;  /* 0x000000040500780c */ /* 0x000fe40003fa4270 */
[----:B--2---:R-:W-:Y:S02]  /*0cc0*/  SEL R27, R16, RZ, !P6 ;  /* 0x000000ff101b7207 */ /* 0x004fe40007000000 */
[----:B---3--:R-:W-:Y:S02]  /*0cd0*/  SEL R16, R20, RZ, !P6 ;  /* 0x000000ff14107207 */ /* 0x008fe40007000000 */
[----:B------:R-:W-:-:S03]  /*0ce0*/  SEL R21, R21, RZ, !P6 ;  /* 0x000000ff15157207 */ /* 0x000fc60007000000 */
[----:B------:R-:W-:Y:S01]  /*0cf0*/  FADD R24, R27, R16 ;  /* 0x000000101b187221 */ /* 0x000fe20000000000 */
[----:B------:R-:W-:Y:S02]  /*0d00*/  SEL R16, R17, RZ, !P6 ;  /* 0x000000ff11107207 */ /* 0x000fe40007000000 */
[----:B------:R-:W-:Y:S02]  /*0d10*/  SEL R17, R18, RZ, !P6 ;  /* 0x000000ff12117207 */ /* 0x000fe40007000000 */
[----:B------:R-:W-:Y:S01]  /*0d20*/  SEL R22, R22, RZ, !P6 ;  /* 0x000000ff16167207 */ /* 0x000fe20007000000 */
[----:B------:R-:W-:Y:S01]  /*0d30*/  FADD R25, R16, R21 ;  /* 0x0000001510197221 */ /* 0x000fe20000000000 */
[----:B------:R-:W-:Y:S02]  /*0d40*/  SEL R16, R19, RZ, !P6 ;  /* 0x000000ff13107207 */ /* 0x000fe40007000000 */
[----:B------:R-:W-:Y:S01]  /*0d50*/  SEL R23, R23, RZ, !P6 ;  /* 0x000000ff17177207 */ /* 0x000fe20007000000 */
[----:B------:R-:W-:Y:S01]  /*0d60*/  FADD R32, R17, R22 ;  /* 0x0000001611207221 */ /* 0x000fe20000000000 */
[----:B------:R-:W-:Y:S01]  /*0d70*/  CS2R R18, SRZ ;  /* 0x0000000000127805 */ /* 0x000fe2000001ff00 */
[----:B------:R-:W-:-:S04]  /*0d80*/  IMAD.WIDE R20, R0, 0x4, R38 ;  /* 0x0000000400147825 */ /* 0x000fc800078e0226 */
[----:B------:R-:W-:Y:S01]  /*0d90*/  FADD R33, R16, R23 ;  /* 0x0000001710217221 */ /* 0x000fe20000000000 */
[----:B------:R-:W-:Y:S02]  /*0da0*/  CS2R R16, SRZ ;  /* 0x0000000000107805 */ /* 0x000fe4000001ff00 */
[----:B------:R-:W-:Y:S01]  /*0db0*/  CS2R R22, SRZ ;  /* 0x0000000000167805 */ /* 0x000fe2000001ff00 */
[----:B------:R-:W-:-:S03]  /*0dc0*/  IMAD.WIDE R26, R0, 0x4, R34 ;  /* 0x00000004001a7825 */ /* 0x000fc600078e0222 */
[----:B------:R1:W2:Y:S02]  /*0dd0*/  @P5 LDG.E.EL.128 R16, desc[UR4][R20.64] ;  /* 0x0000000414105981 */ /* 0x0002a4000c2e1d00 */
[----:B-1----:R-:W-:-:S06]  /*0de0*/  CS2R R20, SRZ ;  /* 0x0000000000147805 */ /* 0x002fcc000001ff00 */
[----:B------:R0:W3:Y:S02]  /*0df0*/  @P5 LDG.E.EL.128 R20, desc[UR4][R26.64] ;  /* 0x000000041a145981 */ /* 0x0000e4000c2e1d00 */
[----:B0-----:R-:W-:Y:S01]  /*0e00*/  IMAD.WIDE R26, R0, 0x4, R48 ;  /* 0x00000004001a7825 */ /* 0x001fe200078e0230 */
[----:B--2---:R-:W-:Y:S02]  /*0e10*/  SEL R35, R16, RZ, P5 ;  /* 0x000000ff10237207 */ /* 0x004fe40002800000 */
[----:B------:R-:W-:Y:S02]  /*0e20*/  SEL R16, R17, RZ, P5 ;  /* 0x000000ff11107207 */ /* 0x000fe40002800000 */
[----:B------:R-:W-:Y:S02]  /*0e30*/  SEL R17, R18, RZ, P5 ;  /* 0x000000ff12117207 */ /* 0x000fe40002800000 */
[----:B------:R-:W-:Y:S02]  /*0e40*/  SEL R18, R19, RZ, P5 ;  /* 0x000000ff13127207 */ /* 0x000fe40002800000 */
[----:B---3--:R-:W-:-:S02]  /*0e50*/  SEL R20, R20, RZ, P5 ;  /* 0x000000ff14147207 */ /* 0x008fc40002800000 */
[----:B------:R-:W-:Y:S02]  /*0e60*/  SEL R21, R21, RZ, P5 ;  /* 0x000000ff15157207 */ /* 0x000fe40002800000 */
[----:B------:R-:W-:Y:S02]  /*0e70*/  SEL R22, R22, RZ, P5 ;  /* 0x000000ff16167207 */ /* 0x000fe40002800000 */
[----:B------:R-:W-:Y:S01]  /*0e80*/  SEL R23, R23, RZ, P5 ;  /* 0x000000ff17177207 */ /* 0x000fe20002800000 */
[----:B------:R-:W-:Y:S01]  /*0e90*/  FADD R20, R35, R20 ;  /* 0x0000001423147221 */ /* 0x000fe20000000000 */
[----:B------:R-:W-:Y:S01]  /*0ea0*/  FADD R21, R16, R21 ;  /* 0x0000001510157221 */ /* 0x000fe20000000000 */
[----:B------:R-:W-:Y:S02]  /*0eb0*/  FADD R22, R17, R22 ;  /* 0x0000001611167221 */ /* 0x000fe40000000000 */
[----:B------:R-:W-:Y:S01]  /*0ec0*/  FADD R23, R18, R23 ;  /* 0x0000001712177221 */ /* 0x000fe20000000000 */
[----:B------:R-:W-:-:S02]  /*0ed0*/  @P6 FSEL R24, R20, RZ, P5 ;  /* 0x000000ff14186208 */ /* 0x000fc40002800000 */
[----:B------:R-:W-:Y:S02]  /*0ee0*/  @P6 FSEL R25, R21, RZ, P5 ;  /* 0x000000ff15196208 */ /* 0x000fe40002800000 */
[----:B------:R-:W-:Y:S02]  /*0ef0*/  @P6 FSEL R32, R22, RZ, P5 ;  /* 0x000000ff16206208 */ /* 0x000fe40002800000 */
[----:B------:R-:W-:Y:S02]  /*0f00*/  @P6 FSEL R33, R23, RZ, P5 ;  /* 0x000000ff17216208 */ /* 0x000fe40002800000 */
[----:B------:R-:W-:Y:S02]  /*0f10*/  ISETP.NE.AND P6, PT, R5, 0x3, PT ;  /* 0x000000030500780c */ /* 0x000fe40003fc5270 */
[----:B------:R-:W-:Y:S02]  /*0f20*/  CS2R R16, SRZ ;  /* 0x0000000000107805 */ /* 0x000fe4000001ff00 */
[----:B------:R-:W-:Y:S01]  /*0f30*/  CS2R R18, SRZ ;  /* 0x0000000000127805 */ /* 0x000fe2000001ff00 */
[----:B------:R-:W-:Y:S01]  /*0f40*/  IMAD.WIDE R20, R0, 0x4, R52 ;  /* 0x0000000400147825 */ /* 0x000fe200078e0234 */
[----:B------:R-:W-:-:S07]  /*0f50*/  CS2R R22, SRZ ;  /* 0x0000000000167805 */ /* 0x000fce000001ff00 */
[----:B------:R0:W2:Y:S02]  /*0f60*/  @!P6 LDG.E.EL.128 R16, desc[UR4][R20.64] ;  /* 0x000000041410e981 */ /* 0x0000a4000c2e1d00 */
[----:B0-----:R-:W-:-:S06]  /*0f70*/  CS2R R20, SRZ ;  /* 0x0000000000147805 */ /* 0x001fcc000001ff00 */
[----:B------:R-:W3:Y:S01]  /*0f80*/  @!P6 LDG.E.EL.128 R20, desc[UR4][R26.64] ;  /* 0x000000041a14e981 */ /* 0x000ee2000c2e1d00 */
[----:B------:R-:W0:Y:S01]  /*0f90*/  LDC.64 R50, c[0x0][0x218] ;  /* 0x00008600ff327b82 */ /* 0x000e220000000a00 */
[----:B------:R-:W-:Y:S02]  /*0fa0*/  @P3 FSEL R31, R37, R10, !P4 ;  /* 0x0000000a251f3208 */ /* 0x000fe40006000000 */
[----:B------:R-:W-:Y:S02]  /*0fb0*/  @P3 FSEL R30, R36, R15, !P4 ;  /* 0x0000000f241e3208 */ /* 0x000fe40006000000 */
[----:B------:R-:W-:Y:S02]  /*0fc0*/  @P3 FSEL R29, R13, R14, !P4 ;  /* 0x0000000e0d1d3208 */ /* 0x000fe40006000000 */
[----:B------:R-:W-:Y:S02]  /*0fd0*/  @P3 FSEL R6, R9, R11, !P4 ;  /* 0x0000000b09063208 */ /* 0x000fe40006000000 */
[----:B------:R-:W-:-:S02]  /*0fe0*/  ISETP.GE.AND P5, PT, R4, 0x1, PT ;  /* 0x000000010400780c */ /* 0x000fc40003fa6270 */
[----:B------:R-:W-:Y:S02]  /*0ff0*/  ISETP.GE.AND P3, PT, R5, 0x1, PT ;  /* 0x000000010500780c */ /* 0x000fe40003f66270 */
[----:B------:R-:W1:Y:S01]  /*1000*/  LDC.64 R4, c[0x0][0x270] ;  /* 0x00009c00ff047b82 */ /* 0x000e620000000a00 */
[----:B0-----:R-:W4:Y:S01]  /*1010*/  LDG.E R50, desc[UR4][R50.64] ;  /* 0x0000000432327981 */ /* 0x001f22000c1e1900 */
[----:B--2---:R-:W-:Y:S02]  /*1020*/  SEL R35, R16, RZ, !P6 ;  /* 0x000000ff10237207 */ /* 0x004fe40007000000 */
[----:B---3--:R-:W-:-:S05]  /*1030*/  SEL R38, R20, RZ, !P6 ;  /* 0x000000ff14267207 */ /* 0x008fca0007000000 */
[----:B------:R-:W-:Y:S02]  /*1040*/  FADD R38, R35, R38 ;  /* 0x0000002623267221 */ /* 0x000fe40000000000 */
[----:B------:R-:W0:Y:S01]  /*1050*/  LDC.64 R34, c[0x0][0x210] ;  /* 0x00008400ff227b82 */ /* 0x000e220000000a00 */
[----:B------:R-:W-:Y:S02]  /*1060*/  SEL R16, R17, RZ, !P6 ;  /* 0x000000ff11107207 */ /* 0x000fe40007000000 */
[----:B------:R-:W-:Y:S02]  /*1070*/  SEL R21, R21, RZ, !P6 ;  /* 0x000000ff15157207 */ /* 0x000fe40007000000 */
[----:B------:R-:W-:Y:S02]  /*1080*/  SEL R17, R18, RZ, !P6 ;  /* 0x000000ff12117207 */ /* 0x000fe40007000000 */
[----:B------:R-:W-:Y:S01]  /*1090*/  SEL R22, R22, RZ, !P6 ;  /* 0x000000ff16167207 */ /* 0x000fe20007000000 */
[----:B------:R-:W-:Y:S01]  /*10a0*/  FADD R39, R16, R21 ;  /* 0x0000001510277221 */ /* 0x000fe20000000000 */
[----:B------:R-:W-:-:S02]  /*10b0*/  SEL R16, R19, RZ, !P6 ;  /* 0x000000ff13107207 */ /* 0x000fc40007000000 */
[----:B------:R-:W-:Y:S01]  /*10c0*/  SEL R23, R23, RZ, !P6 ;  /* 0x000000ff17177207 */ /* 0x000fe20007000000 */
[----:B------:R-:W-:Y:S01]  /*10d0*/  FADD R48, R17, R22 ;  /* 0x0000001611307221 */ /* 0x000fe20000000000 */
[----:B------:R-:W-:Y:S02]  /*10e0*/  CS2R R18, SRZ ;  /* 0x0000000000127805 */ /* 0x000fe4000001ff00 */
[----:B------:R-:W-:Y:S01]  /*10f0*/  CS2R R20, SRZ ;  /* 0x0000000000147805 */ /* 0x000fe2000001ff00 */
[----:B------:R-:W-:Y:S01]  /*1100*/  FADD R49, R16, R23 ;  /* 0x0000001710317221 */ /* 0x000fe20000000000 */
[----:B------:R-:W-:Y:S02]  /*1110*/  CS2R R16, SRZ ;  /* 0x0000000000107805 */ /* 0x000fe4000001ff00 */
[----:B------:R-:W-:Y:S01]  /*1120*/  CS2R R22, SRZ ;  /* 0x0000000000167805 */ /* 0x000fe2000001ff00 */
[----:B0-----:R-:W-:-:S04]  /*1130*/  IMAD.WIDE R26, R2, 0x4, R34 ;  /* 0x00000004021a7825 */ /* 0x001fc800078e0222 */
[----:B------:R-:W-:Y:S01]  /*1140*/  IMAD.WIDE R34, R0, 0x4, R34 ;  /* 0x0000000400227825 */ /* 0x000fe200078e0222 */
[----:B------:R-:W2:Y:S04]  /*1150*/  @!P5 LDG.E.EL.128 R16, desc[UR4][R26.64] ;  /* 0x000000041a10d981 */ /* 0x000ea8000c2e1d00 */
[----:B------:R-:W3:Y:S01]  /*1160*/  @!P3 LDG.E.EL.128 R20, desc[UR4][R34.64] ;  /* 0x000000042214b981 */ /* 0x000ee2000c2e1d00 */
[----:B------:R-:W-:Y:S02]  /*1170*/  @P1 FSEL R7, R38, R24, !P6 ;  /* 0x0000001826071208 */ /* 0x000fe40007000000 */
[----:B------:R-:W-:Y:S02]  /*1180*/  @P1 FSEL R28, R39, R25, !P6 ;  /* 0x00000019271c1208 */ /* 0x000fe40007000000 */
[----:B------:R-:W-:-:S02]  /*1190*/  @P1 FSEL R12, R48, R32, !P6 ;  /* 0x00000020300c1208 */ /* 0x000fc40007000000 */
[----:B------:R-:W-:Y:S01]  /*11a0*/  @P1 FSEL R8, R49, R33, !P6 ;  /* 0x0000002131081208 */ /* 0x000fe20007000000 */
[----:B-1----:R-:W-:Y:S01]  /*11b0*/  IMAD.WIDE R4, R3, 0x4, R4 ;  /* 0x0000000403047825 */ /* 0x002fe200078e0204 */
[----:B--2---:R-:W-:Y:S02]  /*11c0*/  SEL R13, R16, RZ, !P5 ;  /* 0x000000ff100d7207 */ /* 0x004fe40006800000 */
[----:B------:R-:W-:Y:S02]  /*11d0*/  SEL R17, R17, RZ, !P5 ;  /* 0x000000ff11117207 */ /* 0x000fe40006800000 */
[----:B------:R-:W-:Y:S02]  /*11e0*/  SEL R15, R18, RZ, !P5 ;  /* 0x000000ff120f7207 */ /* 0x000fe40006800000 */
[----:B------:R-:W-:Y:S02]  /*11f0*/  SEL R19, R19, RZ, !P5 ;  /* 0x000000ff13137207 */ /* 0x000fe40006800000 */
[----:B---3--:R-:W-:-:S02]  /*1200*/  SEL R9, R20, RZ, !P3 ;  /* 0x000000ff14097207 */ /* 0x008fc40005800000 */
[----:B------:R-:W-:Y:S02]  /*1210*/  SEL R21, R21, RZ, !P3 ;  /* 0x000000ff15157207 */ /* 0x000fe40005800000 */
[----:B------:R-:W-:Y:S02]  /*1220*/  SEL R11, R22, RZ, !P3 ;  /* 0x000000ff160b7207 */ /* 0x000fe40005800000 */
[----:B------:R-:W-:Y:S01]  /*1230*/  SEL R23, R23, RZ, !P3 ;  /* 0x000000ff17177207 */ /* 0x000fe20005800000 */
[C---:B----4-:R-:W-:Y:S01]  /*1240*/  FADD R16, R50.reuse, R13 ;  /* 0x0000000d32107221 */ /* 0x050fe20000000000 */
[C---:B------:R-:W-:Y:S01]  /*1250*/  FADD R17, R50.reuse, R17 ;  /* 0x0000001132117221 */ /* 0x040fe20000000000 */
[C---:B------:R-:W-:Y:S01]  /*1260*/  FADD R18, R50.reuse, R15 ;  /* 0x0000000f32127221 */ /* 0x040fe20000000000 */
[C---:B------:R-:W-:Y:S01]  /*1270*/  FADD R19, R50.reuse, R19 ;  /* 0x0000001332137221 */ /* 0x040fe20000000000 */
[C---:B------:R-:W-:Y:S01]  /*1280*/  FADD R20, R50.reuse, R9 ;  /* 0x0000000932147221 */ /* 0x040fe20000000000 */
[C---:B------:R-:W-:Y:S01]  /*1290*/  FADD R21, R50.reuse, R21 ;  /* 0x0000001532157221 */ /* 0x040fe20000000000 */
[C---:B------:R-:W-:Y:S01]  /*12a0*/  FADD R22, R50.reuse, R11 ;  /* 0x0000000b32167221 */ /* 0x040fe20000000000 */
[----:B------:R-:W-:Y:S01]  /*12b0*/  FADD R23, R50, R23 ;  /* 0x0000001732177221 */ /* 0x000fe20000000000 */
[----:B------:R-:W-:-:S02]  /*12c0*/  @P5 FSEL R16, R46, R31, !P2 ;  /* 0x0000001f2e105208 */ /* 0x000fc40005000000 */
[----:B------:R-:W-:Y:S02]  /*12d0*/  @P5 FSEL R17, R45, R30, !P2 ;  /* 0x0000001e2d115208 */ /* 0x000fe40005000000 */
[----:B------:R-:W-:Y:S02]  /*12e0*/  @P5 FSEL R18, R44, R29, !P2 ;  /* 0x0000001d2c125208 */ /* 0x000fe40005000000 */
[----:B------:R-:W-:Y:S02]  /*12f0*/  @P5 FSEL R19, R47, R6, !P2 ;  /* 0x000000062f135208 */ /* 0x000fe40005000000 */
[----:B------:R-:W-:Y:S02]  /*1300*/  @P3 FSEL R20, R43, R7, !P0 ;  /* 0x000000072b143208 */ /* 0x000fe40004000000 */
[----:B------:R-:W-:Y:S02]  /*1310*/  @P3 FSEL R21, R42, R28, !P0 ;  /* 0x0000001c2a153208 */ /* 0x000fe40004000000 */
[----:B------:R-:W-:-:S02]  /*1320*/  @P3 FSEL R22, R41, R12, !P0 ;  /* 0x0000000c29163208 */ /* 0x000fc40004000000 */
[----:B------:R-:W-:Y:S01]  /*1330*/  @P3 FSEL R23, R40, R8, !P0 ;  /* 0x0000000828173208 */ /* 0x000fe20004000000 */
[----:B------:R-:W-:Y:S04]  /*1340*/  STG.E.128 desc[UR4][R4.64], R16 ;  /* 0x0000001004007986 */ /* 0x000fe8000c101d04 */
[----:B------:R-:W-:Y:S01]  /*1350*/  STG.E.128 desc[UR4][R4.64+0x800], R20 ;  /* 0x0008001404007986 */ /* 0x000fe2000c101d04 */
[----:B------:R-:W-:Y:S05]  /*1360*/  EXIT ;  /* 0x000000000000794d */ /* 0x000fea0003800000 */
.L_x_0:
[----:B------:R-:W-:-:S00]  /*1370*/  BRA `(.L_x_0) ;  /* 0xfffffffc00fc7947 */ /* 0x000fc0000383ffff */
[----:B------:R-:W-:-:S00]  /*1380*/  NOP ;  /* 0x0000000000007918 */ /* 0x000fc00000000000 */
[----:B------:R-:W-:-:S00]  /*1390*/  NOP ;  /* 0x0000000000007918 */ /* 0x000fc00000000000 */
[----:B------:R-:W-:-:S00]  /*13a0*/  NOP ;  /* 0x0000000000007918 */ /* 0x000fc00000000000 */
[----:B------:R-:W-:-:S00]  /*13b0*/  NOP ;  /* 0x0000000000007918 */ /* 0x000fc00000000000 */
[----:B------:R-:W-:-:S00]  /*13c0*/  NOP ;  /* 0x0000000000007918 */ /* 0x000fc00000000000 */
[----:B------:R-:W-:-:S00]  /*13d0*/  NOP ;  /* 0x0000000000007918 */ /* 0x000fc00000000000 */
[----:B------:R-:W-:-:S00]  /*13e0*/  NOP ;  /* 0x0000000000007918 */ /* 0x000fc00000000000 */
[----:B------:R-:W-:-:S00]  /*13f0*/  NOP ;  /* 0x0000000000007918 */ /* 0x000fc00000000000 */
.L_x_1:


//--------------------- .nv.constant0.triton_poi_fused_cat_143 --------------------------
	.section	.nv.constant0.triton_poi_fused_cat_143,"a",@progbits
	.sectionflags	@""
	.align	4
.nv.constant0.triton_poi_fused_cat_143:
	.zero		636
